//
// Generated by NVIDIA NVVM Compiler
//
// Compiler Build ID: CL-36424714
// Cuda compilation tools, release 13.0, V13.0.88
// Based on NVVM 20.0.0
//

.version 9.0
.target sm_100
.address_size 64

	// .globl	_Z15database_updatePiS_S_S_iii

.visible .entry _Z15database_updatePiS_S_S_iii(
	.param .u64 .ptr .align 1 _Z15database_updatePiS_S_S_iii_param_0,
	.param .u64 .ptr .align 1 _Z15database_updatePiS_S_S_iii_param_1,
	.param .u64 .ptr .align 1 _Z15database_updatePiS_S_S_iii_param_2,
	.param .u64 .ptr .align 1 _Z15database_updatePiS_S_S_iii_param_3,
	.param .u32 _Z15database_updatePiS_S_S_iii_param_4,
	.param .u32 _Z15database_updatePiS_S_S_iii_param_5,
	.param .u32 _Z15database_updatePiS_S_S_iii_param_6
)
{
	.reg .pred 	%p<5>;
	.reg .b32 	%r<27>;
	.reg .b64 	%rd<21>;

	ld.param.u64 	%rd6, [_Z15database_updatePiS_S_S_iii_param_0];
	ld.param.u64 	%rd3, [_Z15database_updatePiS_S_S_iii_param_1];
	ld.param.u64 	%rd4, [_Z15database_updatePiS_S_S_iii_param_2];
	ld.param.u64 	%rd5, [_Z15database_updatePiS_S_S_iii_param_3];
	ld.param.u32 	%r7, [_Z15database_updatePiS_S_S_iii_param_4];
	ld.param.u32 	%r5, [_Z15database_updatePiS_S_S_iii_param_5];
	ld.param.u32 	%r6, [_Z15database_updatePiS_S_S_iii_param_6];
	cvta.to.global.u64 	%rd1, %rd6;
	mov.u32 	%r8, %ntid.x;
	mov.u32 	%r9, %ctaid.x;
	mov.u32 	%r10, %tid.x;
	mad.lo.s32 	%r1, %r8, %r9, %r10;
	mul.lo.s32 	%r2, %r6, %r7;
	mul.lo.s32 	%r11, %r2, 20;
	setp.ge.s32 	%p1, %r1, %r11;
	@%p1 bra 	$L__BB0_3;
	cvta.to.global.u64 	%rd7, %rd3;
	cvta.to.global.u64 	%rd8, %rd4;
	cvta.to.global.u64 	%rd9, %rd5;
	div.s32 	%r12, %r1, %r2;
	mul.lo.s32 	%r13, %r12, %r2;
	sub.s32 	%r14, %r1, %r13;
	div.s32 	%r15, %r14, %r6;
	mul.lo.s32 	%r16, %r15, %r6;
	sub.s32 	%r17, %r14, %r16;
	shl.b32 	%r18, %r17, 1;
	mul.wide.s32 	%rd10, %r18, 4;
	add.s64 	%rd11, %rd7, %rd10;
	ld.global.s32 	%rd12, [%rd11];
	ld.global.u32 	%r19, [%rd11+4];
	mad.lo.s32 	%r20, %r17, 20, %r12;
	mul.wide.s32 	%rd13, %r20, 4;
	add.s64 	%rd14, %rd8, %rd13;
	ld.global.u32 	%r21, [%rd14];
	add.s64 	%rd2, %rd9, %rd13;
	mul.lo.s32 	%r4, %r15, %r5;
	cvt.s64.s32 	%rd15, %r4;
	add.s64 	%rd16, %rd12, %rd15;
	shl.b64 	%rd17, %rd16, 2;
	add.s64 	%rd18, %rd1, %rd17;
	ld.global.u32 	%r22, [%rd18+-4];
	setp.ne.s32 	%p2, %r22, %r19;
	setp.lt.s32 	%p3, %r21, 1;
	or.pred  	%p4, %p2, %p3;
	@%p4 bra 	$L__BB0_3;
	ld.global.u32 	%r23, [%rd2];
	add.s32 	%r24, %r4, %r21;
	add.s32 	%r25, %r24, -1;
	mul.wide.s32 	%rd19, %r25, 4;
	add.s64 	%rd20, %rd1, %rd19;
	atom.global.add.u32 	%r26, [%rd20], %r23;
$L__BB0_3:
	ret;

}


// ===== COMPILED SASS (sm_100) =====

	.target	sm_100

	.elftype	@"ET_EXEC"


//--------------------- .note.nv.tkinfo           --------------------------
	.section	.note.nv.tkinfo,"",@"SHT_NOTE"
	.sectionflags	@"SHF_NOTE_NV_TKINFO"
	.tkinfo
        /*0018*/ 	.word	0x00000002
        /*0030*/ 	.string	""
        /*0030*/ 	.string	"ptxas"
        /*0030*/ 	.string	"Cuda compilation tools, release 13.0, V13.0.88"
        /*0030*/ 	.string	"Build cuda_13.0.r13.0/compiler.36424714_0"
        /*0030*/ 	.string	"-arch sm_100 -m 64 "



//--------------------- .note.nv.cuinfo           --------------------------
	.section	.note.nv.cuinfo,"",@"SHT_NOTE"
	.sectionflags	@"SHF_NOTE_NV_CUINFO"
        /*0018*/ 	.short	0x0002
        /*001a*/ 	.short	0x0064
        /*001c*/ 	.short	0x0082
	.zero		2


//--------------------- .nv.info                  --------------------------
	.section	.nv.info,"",@"SHT_CUDA_INFO"
	.align	4


	//----- nvinfo : EIATTR_REGCOUNT
	.align		4
        /*0000*/ 	.byte	0x04, 0x2f
        /*0002*/ 	.short	(.L_1 - .L_0)
	.align		4
.L_0:
        /*0004*/ 	.word	index@(_Z15database_updatePiS_S_S_iii)
        /*0008*/ 	.word	0x0000000f


	//----- nvinfo : EIATTR_FRAME_SIZE
	.align		4
.L_1:
        /*000c*/ 	.byte	0x04, 0x11
        /*000e*/ 	.short	(.L_3 - .L_2)
	.align		4
.L_2:
        /*0010*/ 	.word	index@(_Z15database_updatePiS_S_S_iii)
        /*0014*/ 	.word	0x00000000


	//----- nvinfo : EIATTR_MIN_STACK_SIZE
	.align		4
.L_3:
        /*0018*/ 	.byte	0x04, 0x12
        /*001a*/ 	.short	(.L_5 - .L_4)
	.align		4
.L_4:
        /*001c*/ 	.word	index@(_Z15database_updatePiS_S_S_iii)
        /*0020*/ 	.word	0x00000000
.L_5:


//--------------------- .nv.compat                --------------------------
	.section	.nv.compat,"",@"SHT_CUDA_COMPAT_INFO"
	.align	4
        /*0000*/ 	.byte	0x02, 0x09, 0x00, 0x00, 0x02, 0x02, 0x01, 0x00, 0x02, 0x05, 0x05, 0x00, 0x03, 0x07, 0x01, 0x01
        /*0010*/ 	.byte	0x02, 0x03, 0x00, 0x00, 0x02, 0x06, 0x01, 0x00, 0x04, 0x0b, 0x08, 0x00, 0x09, 0x00, 0x00, 0x00
        /*0020*/ 	.byte	0x00, 0x00, 0x00, 0x00


//--------------------- .nv.info._Z15database_updatePiS_S_S_iii --------------------------
	.section	.nv.info._Z15database_updatePiS_S_S_iii,"",@"SHT_CUDA_INFO"
	.sectionflags	@""
	.align	4


	//----- nvinfo : EIATTR_CUDA_API_VERSION
	.align		4
        /*0000*/ 	.byte	0x04, 0x37
        /*0002*/ 	.short	(.L_7 - .L_6)
.L_6:
        /*0004*/ 	.word	0x00000082


	//----- nvinfo : EIATTR_KPARAM_INFO
	.align		4
.L_7:
        /*0008*/ 	.byte	0x04, 0x17
        /*000a*/ 	.short	(.L_9 - .L_8)
.L_8:
        /*000c*/ 	.word	0x00000000
        /*0010*/ 	.short	0x0006
        /*0012*/ 	.short	0x0028
        /*0014*/ 	.byte	0x00, 0xf0, 0x11, 0x00


	//----- nvinfo : EIATTR_KPARAM_INFO
	.align		4
.L_9:
        /*0018*/ 	.byte	0x04, 0x17
        /*001a*/ 	.short	(.L_11 - .L_10)
.L_10:
        /*001c*/ 	.word	0x00000000
        /*0020*/ 	.short	0x0005
        /*0022*/ 	.short	0x0024
        /*0024*/ 	.byte	0x00, 0xf0, 0x11, 0x00


	//----- nvinfo : EIATTR_KPARAM_INFO
	.align		4
.L_11:
        /*0028*/ 	.byte	0x04, 0x17
        /*002a*/ 	.short	(.L_13 - .L_12)
.L_12:
        /*002c*/ 	.word	0x00000000
        /*0030*/ 	.short	0x0004
        /*0032*/ 	.short	0x0020
        /*0034*/ 	.byte	0x00, 0xf0, 0x11, 0x00


	//----- nvinfo : EIATTR_KPARAM_INFO
	.align		4
.L_13:
        /*0038*/ 	.byte	0x04, 0x17
        /*003a*/ 	.short	(.L_15 - .L_14)
.L_14:
        /*003c*/ 	.word	0x00000000
        /*0040*/ 	.short	0x0003
        /*0042*/ 	.short	0x0018
        /*0044*/ 	.byte	0x00, 0xf5, 0x21, 0x00


	//----- nvinfo : EIATTR_KPARAM_INFO
	.align		4
.L_15:
        /*0048*/ 	.byte	0x04, 0x17
        /*004a*/ 	.short	(.L_17 - .L_16)
.L_16:
        /*004c*/ 	.word	0x00000000
        /*0050*/ 	.short	0x0002
        /*0052*/ 	.short	0x0010
        /*0054*/ 	.byte	0x00, 0xf5, 0x21, 0x00


	//----- nvinfo : EIATTR_KPARAM_INFO
	.align		4
.L_17:
        /*0058*/ 	.byte	0x04, 0x17
        /*005a*/ 	.short	(.L_19 - .L_18)
.L_18:
        /*005c*/ 	.word	0x00000000
        /*0060*/ 	.short	0x0001
        /*0062*/ 	.short	0x0008
        /*0064*/ 	.byte	0x00, 0xf5, 0x21, 0x00


	//----- nvinfo : EIATTR_KPARAM_INFO
	.align		4
.L_19:
        /*0068*/ 	.byte	0x04, 0x17
        /*006a*/ 	.short	(.L_21 - .L_20)
.L_20:
        /*006c*/ 	.word	0x00000000
        /*0070*/ 	.short	0x0000
        /*0072*/ 	.short	0x0000
        /*0074*/ 	.byte	0x00, 0xf5, 0x21, 0x00


	//----- nvinfo : EIATTR_SPARSE_MMA_MASK
	.align		4
.L_21:
        /*0078*/ 	.byte	0x03, 0x50
        /*007a*/ 	.short	0x0000


	//----- nvinfo : EIATTR_MAXREG_COUNT
	.align		4
        /*007c*/ 	.byte	0x03, 0x1b
        /*007e*/ 	.short	0x00ff


	//----- nvinfo : EIATTR_MERCURY_ISA_VERSION
	.align		4
        /*0080*/ 	.byte	0x03, 0x5f
        /*0082*/ 	.short	0x0101


	//----- nvinfo : EIATTR_VRC_CTA_INIT_COUNT
	.align		4
        /*0084*/ 	.byte	0x02, 0x4a
	.zero		1
	.zero		1


	//----- nvinfo : EIATTR_EXIT_INSTR_OFFSETS
	.align		4
        /*0088*/ 	.byte	0x04, 0x1c
        /*008a*/ 	.short	(.L_23 - .L_22)


	//   ....[0]....
.L_22:
        /*008c*/ 	.word	0x000000a0


	//   ....[1]....
        /*0090*/ 	.word	0x00000550


	//   ....[2]....
        /*0094*/ 	.word	0x000005b0


	//----- nvinfo : EIATTR_CBANK_PARAM_SIZE
	.align		4
.L_23:
        /*0098*/ 	.byte	0x03, 0x19
        /*009a*/ 	.short	0x002c


	//----- nvinfo : EIATTR_PARAM_CBANK
	.align		4
        /*009c*/ 	.byte	0x04, 0x0a
        /*009e*/ 	.short	(.L_25 - .L_24)
	.align		4
.L_24:
        /*00a0*/ 	.word	index@(.nv.constant0._Z15database_updatePiS_S_S_iii)
        /*00a4*/ 	.short	0x0380
        /*00a6*/ 	.short	0x002c


	//----- nvinfo : EIATTR_SW_WAR
	.align		4
.L_25:
        /*00a8*/ 	.byte	0x04, 0x36
        /*00aa*/ 	.short	(.L_27 - .L_26)
.L_26:
        /*00ac*/ 	.word	0x00000008
.L_27:


//--------------------- .nv.callgraph             --------------------------
	.section	.nv.callgraph,"",@"SHT_CUDA_CALLGRAPH"
	.align	4
	.sectionentsize	8
	.align		4
        /*0000*/ 	.word	0x00000000
	.align		4
        /*0004*/ 	.word	0xffffffff
	.align		4
        /*0008*/ 	.word	0x00000000
	.align		4
        /*000c*/ 	.word	0xfffffffe
	.align		4
        /*0010*/ 	.word	0x00000000
	.align		4
        /*0014*/ 	.word	0xfffffffd
	.align		4
        /*0018*/ 	.word	0x00000000
	.align		4
        /*001c*/ 	.word	0xfffffffc


//--------------------- .text._Z15database_updatePiS_S_S_iii --------------------------
	.section	.text._Z15database_updatePiS_S_S_iii,"ax",@progbits
	.align	128
        .global         _Z15database_updatePiS_S_S_iii
        .type           _Z15database_updatePiS_S_S_iii,@function
        .size           _Z15database_updatePiS_S_S_iii,(.L_x_1 - _Z15database_updatePiS_S_S_iii)
        .other          _Z15database_updatePiS_S_S_iii,@"STO_CUDA_ENTRY STV_DEFAULT"
_Z15database_updatePiS_S_S_iii:
.text._Z15database_updatePiS_S_S_iii:
[----:B------:R-:W-:Y:S01]  /*0000*/  LDC R1, c[0x0][0x37c] ;  /* 0x0000df00ff017b82 */ /* 0x000fe20000000800 */
[----:B------:R-:W0:Y:S07]  /*0010*/  S2R R3, SR_CTAID.X ;  /* 0x0000000000037919 */ /* 0x000e2e0000002500 */
[----:B------:R-:W1:Y:S01]  /*0020*/  LDC R0, c[0x0][0x3a8] ;  /* 0x0000ea00ff007b82 */ /* 0x000e620000000800 */
[----:B------:R-:W1:Y:S01]  /*0030*/  LDCU UR5, c[0x0][0x3a0] ;  /* 0x00007400ff0577ac */ /* 0x000e620008000800 */
[----:B------:R-:W0:Y:S01]  /*0040*/  S2R R4, SR_TID.X ;  /* 0x0000000000047919 */ /* 0x000e220000002100 */
[----:B------:R-:W0:Y:S01]  /*0050*/  LDCU UR4, c[0x0][0x360] ;  /* 0x00006c00ff0477ac */ /* 0x000e220008000800 */
[----:B-1----:R-:W-:-:S02]  /*0060*/  IMAD R2, R0, UR5, RZ ;  /* 0x0000000500027c24 */ /* 0x002fc4000f8e02ff */
[----:B0-----:R-:W-:Y:S02]  /*0070*/  IMAD R3, R3, UR4, R4 ;  /* 0x0000000403037c24 */ /* 0x001fe4000f8e0204 */
[----:B------:R-:W-:-:S05]  /*0080*/  IMAD R4, R2, 0x14, RZ ;  /* 0x0000001402047824 */ /* 0x000fca00078e02ff */
[----:B------:R-:W-:-:S13]  /*0090*/  ISETP.GE.AND P0, PT, R3, R4, PT ;  /* 0x000000040300720c */ /* 0x000fda0003f06270 */
[----:B------:R-:W-:Y:S05]  /*00a0*/  @P0 EXIT ;  /* 0x000000000000094d */ /* 0x000fea0003800000 */
[-C--:B------:R-:W-:Y:S01]  /*00b0*/  IABS R10, R2.reuse ;  /* 0x00000002000a7213 */ /* 0x080fe20000000000 */
[----:B------:R-:W0:Y:S01]  /*00c0*/  LDCU.64 UR4, c[0x0][0x358] ;  /* 0x00006b00ff0477ac */ /* 0x000e220008000a00 */
[----:B------:R-:W-:Y:S02]  /*00d0*/  IABS R8, R2 ;  /* 0x0000000200087213 */ /* 0x000fe40000000000 */
[----:B------:R-:W1:Y:S01]  /*00e0*/  I2F.RP R6, R10 ;  /* 0x0000000a00067306 */ /* 0x000e620000209400 */
[----:B------:R-:W-:Y:S01]  /*00f0*/  IABS R9, R0 ;  /* 0x0000000000097213 */ /* 0x000fe20000000000 */
[----:B------:R-:W2:Y:S01]  /*0100*/  LDCU UR6, c[0x0][0x3a4] ;  /* 0x00007480ff0677ac */ /* 0x000ea20008000800 */
[----:B------:R-:W3:Y:S05]  /*0110*/  LDCU.64 UR8, c[0x0][0x380] ;  /* 0x00007000ff0877ac */ /* 0x000eea0008000a00 */
[----:B-1----:R-:W1:Y:S02]  /*0120*/  MUFU.RCP R6, R6 ;  /* 0x0000000600067308 */ /* 0x002e640000001000 */
[----:B-1----:R-:W-:Y:S01]  /*0130*/  VIADD R4, R6, 0xffffffe ;  /* 0x0ffffffe06047836 */ /* 0x002fe20000000000 */
[----:B------:R-:W-:-:S05]  /*0140*/  IABS R6, R3 ;  /* 0x0000000300067213 */ /* 0x000fca0000000000 */
[----:B------:R1:W4:Y:S02]  /*0150*/  F2I.FTZ.U32.TRUNC.NTZ R5, R4 ;  /* 0x0000000400057305 */ /* 0x000324000021f000 */
[----:B-1----:R-:W-:Y:S02]  /*0160*/  HFMA2 R4, -RZ, RZ, 0, 0 ;  /* 0x00000000ff047431 */ /* 0x002fe400000001ff */
[----:B----4-:R-:W-:-:S04]  /*0170*/  IMAD.MOV R7, RZ, RZ, -R5 ;  /* 0x000000ffff077224 */ /* 0x010fc800078e0a05 */
[----:B------:R-:W-:-:S04]  /*0180*/  IMAD R7, R7, R10, RZ ;  /* 0x0000000a07077224 */ /* 0x000fc800078e02ff */
[----:B------:R-:W-:-:S04]  /*0190*/  IMAD.HI.U32 R5, R5, R7, R4 ;  /* 0x0000000705057227 */ /* 0x000fc800078e0004 */
[----:B------:R-:W-:Y:S02]  /*01a0*/  IMAD.MOV R7, RZ, RZ, -R8 ;  /* 0x000000ffff077224 */ /* 0x000fe400078e0a08 */
[----:B------:R-:W-:Y:S01]  /*01b0*/  IMAD.HI.U32 R4, R5, R6, RZ ;  /* 0x0000000605047227 */ /* 0x000fe200078e00ff */
[----:B------:R-:W1:Y:S03]  /*01c0*/  I2F.RP R8, R9 ;  /* 0x0000000900087306 */ /* 0x000e660000209400 */
[----:B------:R-:W-:-:S05]  /*01d0*/  IMAD R5, R4, R7, R6 ;  /* 0x0000000704057224 */ /* 0x000fca00078e0206 */
[----:B------:R-:W-:Y:S01]  /*01e0*/  ISETP.GT.U32.AND P2, PT, R10, R5, PT ;  /* 0x000000050a00720c */ /* 0x000fe20003f44070 */
[----:B-1----:R-:W1:-:S12]  /*01f0*/  MUFU.RCP R8, R8 ;  /* 0x0000000800087308 */ /* 0x002e580000001000 */
[----:B------:R-:W-:Y:S02]  /*0200*/  @!P2 IMAD.IADD R5, R5, 0x1, -R10 ;  /* 0x000000010505a824 */ /* 0x000fe400078e0a0a */
[----:B------:R-:W-:Y:S01]  /*0210*/  @!P2 VIADD R4, R4, 0x1 ;  /* 0x000000010404a836 */ /* 0x000fe20000000000 */
[----:B------:R-:W-:Y:S02]  /*0220*/  ISETP.NE.AND P2, PT, R2, RZ, PT ;  /* 0x000000ff0200720c */ /* 0x000fe40003f45270 */
[----:B------:R-:W-:Y:S02]  /*0230*/  ISETP.GE.U32.AND P0, PT, R5, R10, PT ;  /* 0x0000000a0500720c */ /* 0x000fe40003f06070 */
[----:B------:R-:W-:-:S04]  /*0240*/  LOP3.LUT R5, R3, R2, RZ, 0x3c, !PT ;  /* 0x0000000203057212 */ /* 0x000fc800078e3cff */
[----:B------:R-:W-:Y:S02]  /*0250*/  ISETP.GE.AND P1, PT, R5, RZ, PT ;  /* 0x000000ff0500720c */ /* 0x000fe40003f26270 */
[----:B-1----:R-:W-:-:S04]  /*0260*/  IADD3 R6, PT, PT, R8, 0xffffffe, RZ ;  /* 0x0ffffffe08067810 */ /* 0x002fc80007ffe0ff */
[----:B------:R1:W4:Y:S01]  /*0270*/  F2I.FTZ.U32.TRUNC.NTZ R7, R6 ;  /* 0x0000000600077305 */ /* 0x000322000021f000 */
[----:B------:R-:W-:-:S06]  /*0280*/  @P0 VIADD R4, R4, 0x1 ;  /* 0x0000000104040836 */ /* 0x000fcc0000000000 */
[----:B------:R-:W-:Y:S02]  /*0290*/  @!P1 IADD3 R4, PT, PT, -R4, RZ, RZ ;  /* 0x000000ff04049210 */ /* 0x000fe40007ffe1ff */
[----:B------:R-:W-:Y:S02]  /*02a0*/  @!P2 LOP3.LUT R4, RZ, R2, RZ, 0x33, !PT ;  /* 0x00000002ff04a212 */ /* 0x000fe400078e33ff */
[----:B-1----:R-:W-:-:S03]  /*02b0*/  MOV R6, RZ ;  /* 0x000000ff00067202 */ /* 0x002fc60000000f00 */
[----:B------:R-:W-:Y:S02]  /*02c0*/  IMAD.MOV R5, RZ, RZ, -R4 ;  /* 0x000000ffff057224 */ /* 0x000fe400078e0a04 */
[----:B----4-:R-:W-:Y:S02]  /*02d0*/  IMAD.MOV R8, RZ, RZ, -R7 ;  /* 0x000000ffff087224 */ /* 0x010fe400078e0a07 */
[----:B------:R-:W-:Y:S02]  /*02e0*/  IMAD R11, R2, R5, R3 ;  /* 0x00000005020b7224 */ /* 0x000fe400078e0203 */
[----:B------:R-:W-:-:S03]  /*02f0*/  IMAD R3, R8, R9, RZ ;  /* 0x0000000908037224 */ /* 0x000fc600078e02ff */
[----:B------:R-:W-:Y:S01]  /*0300*/  IABS R2, R11 ;  /* 0x0000000b00027213 */ /* 0x000fe20000000000 */
[----:B------:R-:W-:-:S06]  /*0310*/  IMAD.HI.U32 R6, R7, R3, R6 ;  /* 0x0000000307067227 */ /* 0x000fcc00078e0006 */
[----:B------:R-:W-:-:S04]  /*0320*/  IMAD.HI.U32 R6, R6, R2, RZ ;  /* 0x0000000206067227 */ /* 0x000fc800078e00ff */
[----:B------:R-:W-:-:S04]  /*0330*/  IMAD.MOV R3, RZ, RZ, -R6 ;  /* 0x000000ffff037224 */ /* 0x000fc800078e0a06 */
[----:B------:R-:W-:-:S05]  /*0340*/  IMAD R2, R9, R3, R2 ;  /* 0x0000000309027224 */ /* 0x000fca00078e0202 */
[----:B------:R-:W-:-:S13]  /*0350*/  ISETP.GT.U32.AND P2, PT, R9, R2, PT ;  /* 0x000000020900720c */ /* 0x000fda0003f44070 */
[----:B------:R-:W-:Y:S01]  /*0360*/  @!P2 IMAD.IADD R2, R2, 0x1, -R9 ;  /* 0x000000010202a824 */ /* 0x000fe200078e0a09 */
[----:B------:R-:W-:Y:S02]  /*0370*/  @!P2 IADD3 R6, PT, PT, R6, 0x1, RZ ;  /* 0x000000010606a810 */ /* 0x000fe40007ffe0ff */
[----:B------:R-:W-:Y:S02]  /*0380*/  ISETP.NE.AND P2, PT, R0, RZ, PT ;  /* 0x000000ff0000720c */ /* 0x000fe40003f45270 */
[----:B------:R-:W-:Y:S02]  /*0390*/  ISETP.GE.U32.AND P0, PT, R2, R9, PT ;  /* 0x000000090200720c */ /* 0x000fe40003f06070 */
[----:B------:R-:W-:Y:S01]  /*03a0*/  LOP3.LUT R2, R11, R0, RZ, 0x3c, !PT ;  /* 0x000000000b027212 */ /* 0x000fe200078e3cff */
[----:B------:R-:W1:Y:S03]  /*03b0*/  LDC.64 R8, c[0x0][0x390] ;  /* 0x0000e400ff087b82 */ /* 0x000e660000000a00 */
[----:B------:R-:W-:-:S05]  /*03c0*/  ISETP.GE.AND P1, PT, R2, RZ, PT ;  /* 0x000000ff0200720c */ /* 0x000fca0003f26270 */
[----:B------:R-:W4:Y:S02]  /*03d0*/  LDC.64 R2, c[0x0][0x388] ;  /* 0x0000e200ff027b82 */ /* 0x000f240000000a00 */
[----:B------:R-:W-:-:S06]  /*03e0*/  @P0 VIADD R6, R6, 0x1 ;  /* 0x0000000106060836 */ /* 0x000fcc0000000000 */
[----:B------:R-:W-:Y:S02]  /*03f0*/  @!P1 IADD3 R6, PT, PT, -R6, RZ, RZ ;  /* 0x000000ff06069210 */ /* 0x000fe40007ffe1ff */
[----:B------:R-:W-:-:S05]  /*0400*/  @!P2 LOP3.LUT R6, RZ, R0, RZ, 0x33, !PT ;  /* 0x00000000ff06a212 */ /* 0x000fca00078e33ff */
[----:B------:R-:W-:-:S04]  /*0410*/  IMAD.MOV R5, RZ, RZ, -R6 ;  /* 0x000000ffff057224 */ /* 0x000fc800078e0a06 */
[----:B------:R-:W-:-:S05]  /*0420*/  IMAD R5, R0, R5, R11 ;  /* 0x0000000500057224 */ /* 0x000fca00078e020b */
[----:B------:R-:W-:-:S05]  /*0430*/  SHF.L.U32 R7, R5, 0x1, RZ ;  /* 0x0000000105077819 */ /* 0x000fca00000006ff */
[----:B----4-:R-:W-:-:S05]  /*0440*/  IMAD.WIDE R2, R7, 0x4, R2 ;  /* 0x0000000407027825 */ /* 0x010fca00078e0202 */
[----:B0-----:R-:W4:Y:S01]  /*0450*/  LDG.E R0, desc[UR4][R2.64] ;  /* 0x0000000402007981 */ /* 0x001f22000c1e1900 */
[----:B--2---:R-:W-:Y:S02]  /*0460*/  IMAD R12, R6, UR6, RZ ;  /* 0x00000006060c7c24 */ /* 0x004fe4000f8e02ff */
[----:B------:R-:W-:-:S03]  /*0470*/  IMAD R11, R5, 0x14, R4 ;  /* 0x00000014050b7824 */ /* 0x000fc600078e0204 */
[----:B------:R-:W-:Y:S01]  /*0480*/  SHF.R.S32.HI R7, RZ, 0x1f, R12 ;  /* 0x0000001fff077819 */ /* 0x000fe2000001140c */
[----:B-1----:R-:W-:Y:S02]  /*0490*/  IMAD.WIDE R4, R11, 0x4, R8 ;  /* 0x000000040b047825 */ /* 0x002fe400078e0208 */
[----:B------:R-:W0:Y:S01]  /*04a0*/  LDC.64 R8, c[0x0][0x398] ;  /* 0x0000e600ff087b82 */ /* 0x000e220000000a00 */
[----:B------:R-:W2:Y:S04]  /*04b0*/  LDG.E R2, desc[UR4][R2.64+0x4] ;  /* 0x0000040402027981 */ /* 0x000ea8000c1e1900 */
[----:B------:R-:W5:Y:S01]  /*04c0*/  LDG.E R5, desc[UR4][R4.64] ;  /* 0x0000000404057981 */ /* 0x000f62000c1e1900 */
[----:B----4-:R-:W-:-:S04]  /*04d0*/  IADD3 R10, P0, PT, R0, R12, RZ ;  /* 0x0000000c000a7210 */ /* 0x010fc80007f1e0ff */
[----:B------:R-:W-:Y:S02]  /*04e0*/  LEA.HI.X.SX32 R7, R0, R7, 0x1, P0 ;  /* 0x0000000700077211 */ /* 0x000fe400000f0eff */
[----:B---3--:R-:W-:-:S04]  /*04f0*/  LEA R6, P0, R10, UR8, 0x2 ;  /* 0x000000080a067c11 */ /* 0x008fc8000f8010ff */
[----:B------:R-:W-:-:S06]  /*0500*/  LEA.HI.X R7, R10, UR9, R7, 0x2, P0 ;  /* 0x000000090a077c11 */ /* 0x000fcc00080f1407 */
[----:B------:R-:W2:Y:S01]  /*0510*/  LDG.E R7, desc[UR4][R6.64+-0x4] ;  /* 0xfffffc0406077981 */ /* 0x000ea2000c1e1900 */
[----:B-----5:R-:W-:Y:S01]  /*0520*/  ISETP.GE.AND P0, PT, R5, 0x1, PT ;  /* 0x000000010500780c */ /* 0x020fe20003f06270 */
[----:B0-----:R-:W-:-:S03]  /*0530*/  IMAD.WIDE R8, R11, 0x4, R8 ;  /* 0x000000040b087825 */ /* 0x001fc600078e0208 */
[----:B--2---:R-:W-:-:S13]  /*0540*/  ISETP.NE.OR P0, PT, R7, R2, !P0 ;  /* 0x000000020700720c */ /* 0x004fda0004705670 */
[----:B------:R-:W-:Y:S05]  /*0550*/  @P0 EXIT ;  /* 0x000000000000094d */ /* 0x000fea0003800000 */
[----:B------:R-:W2:Y:S01]  /*0560*/  LDG.E R9, desc[UR4][R8.64] ;  /* 0x0000000408097981 */ /* 0x000ea2000c1e1900 */
[----:B------:R-:W0:Y:S01]  /*0570*/  LDC.64 R2, c[0x0][0x380] ;  /* 0x0000e000ff027b82 */ /* 0x000e220000000a00 */
[----:B------:R-:W-:-:S05]  /*0580*/  IADD3 R5, PT, PT, R12, -0x1, R5 ;  /* 0xffffffff0c057810 */ /* 0x000fca0007ffe005 */
[----:B0-----:R-:W-:-:S05]  /*0590*/  IMAD.WIDE R2, R5, 0x4, R2 ;  /* 0x0000000405027825 */ /* 0x001fca00078e0202 */
[----:B--2---:R-:W-:Y:S01]  /*05a0*/  REDG.E.ADD.STRONG.GPU desc[UR4][R2.64], R9 ;  /* 0x000000090200798e */ /* 0x004fe2000c12e104 */
[----:B------:R-:W-:Y:S05]  /*05b0*/  EXIT ;  /* 0x000000000000794d */ /* 0x000fea0003800000 */
.L_x_0:
[----:B------:R-:W-:-:S00]  /*05c0*/  BRA `(.L_x_0) ;  /* 0xfffffffc00fc7947 */ /* 0x000fc0000383ffff */
[----:B------:R-:W-:-:S00]  /*05d0*/  NOP ;  /* 0x0000000000007918 */ /* 0x000fc00000000000 */
        /* <DEDUP_REMOVED lines=10> */
.L_x_1:


//--------------------- .nv.shared.reserved.0     --------------------------
	.section	.nv.shared.reserved.0,"aw",@nobits
	.weak		__nv_reservedSMEM_offset_0_alias
	.size		__nv_reservedSMEM_offset_0_alias, 0, 64
	.other		__nv_reservedSMEM_offset_0_alias,@"STO_CUDA_RESERVED_SHARED STV_DEFAULT"
__nv_reservedSMEM_offset_0_alias:
	.zero		0
	.zero		64


//--------------------- .nv.constant0._Z15database_updatePiS_S_S_iii --------------------------
	.section	.nv.constant0._Z15database_updatePiS_S_S_iii,"a",@progbits
	.sectionflags	@""
	.align	4
.nv.constant0._Z15database_updatePiS_S_S_iii:
	.zero		940


//--------------------- SYMBOLS --------------------------

	.type		.nv.reservedSmem.offset0,@object
	.size		.nv.reservedSmem.offset0,0x4
